	.headerflags	@"EF_CUDA_TEXMODE_UNIFIED EF_CUDA_64BIT_ADDRESS EF_CUDA_ACCELERATORS EF_CUDA_SM90 EF_CUDA_VIRTUAL_SM(EF_CUDA_SM90)"
	.elftype	@"ET_EXEC"


//--------------------- .nv.info                  --------------------------
	.section	.nv.info,"",@"SHT_CUDA_INFO"
	.align	4


	//----- nvinfo : EIATTR_REGCOUNT
	.align		4
        /*0000*/ 	.byte	0x04, 0x2f
        /*0002*/ 	.short	(.L_1 - .L_0)
	.align		4
.L_0:
        /*0004*/ 	.word	index@(triton_poi_fused_convolution_30)
        /*0008*/ 	.word	0x00000020


	//----- nvinfo : EIATTR_MIN_STACK_SIZE
	.align		4
.L_1:
        /*000c*/ 	.byte	0x04, 0x12
        /*000e*/ 	.short	(.L_3 - .L_2)
	.align		4
.L_2:
        /*0010*/ 	.word	index@(triton_poi_fused_convolution_30)
        /*0014*/ 	.word	0x00000000


	//----- nvinfo : EIATTR_FRAME_SIZE
	.align		4
.L_3:
        /*0018*/ 	.byte	0x04, 0x11
        /*001a*/ 	.short	(.L_5 - .L_4)
	.align		4
.L_4:
        /*001c*/ 	.word	index@(triton_poi_fused_convolution_30)
        /*0020*/ 	.word	0x00000000


	//----- nvinfo : EIATTR_MIN_STACK_SIZE
	.align		4
.L_5:
        /*0024*/ 	.byte	0x04, 0x12
        /*0026*/ 	.short	(.L_7 - .L_6)
	.align		4
.L_6:
        /*0028*/ 	.word	index@(triton_poi_fused_convolution_30)
        /*002c*/ 	.word	0x00000000
.L_7:


//--------------------- .nv.info.triton_poi_fused_convolution_30 --------------------------
	.section	.nv.info.triton_poi_fused_convolution_30,"",@"SHT_CUDA_INFO"
	.sectionflags	@""
	.align	4


	//----- nvinfo : EIATTR_CUDA_API_VERSION
	.align		4
        /*0000*/ 	.byte	0x04, 0x37
        /*0002*/ 	.short	(.L_9 - .L_8)
.L_8:
        /*0004*/ 	.word	0x0000007c


	//----- nvinfo : EIATTR_KPARAM_INFO
	.align		4
.L_9:
        /*0008*/ 	.byte	0x04, 0x17
        /*000a*/ 	.short	(.L_11 - .L_10)
.L_10:
        /*000c*/ 	.word	0x00000000
        /*0010*/ 	.short	0x0004
        /*0012*/ 	.short	0x001c
        /*0014*/ 	.byte	0x00, 0xf0, 0x11, 0x00


	//----- nvinfo : EIATTR_KPARAM_INFO
	.align		4
.L_11:
        /*0018*/ 	.byte	0x04, 0x17
        /*001a*/ 	.short	(.L_13 - .L_12)
.L_12:
        /*001c*/ 	.word	0x00000000
        /*0020*/ 	.short	0x0003
        /*0022*/ 	.short	0x0018
        /*0024*/ 	.byte	0x00, 0xf0, 0x11, 0x00


	//----- nvinfo : EIATTR_KPARAM_INFO
	.align		4
.L_13:
        /*0028*/ 	.byte	0x04, 0x17
        /*002a*/ 	.short	(.L_15 - .L_14)
.L_14:
        /*002c*/ 	.word	0x00000000
        /*0030*/ 	.short	0x0002
        /*0032*/ 	.short	0x0010
        /*0034*/ 	.byte	0x00, 0xf4, 0x21, 0x00


	//----- nvinfo : EIATTR_KPARAM_INFO
	.align		4
.L_15:
        /*0038*/ 	.byte	0x04, 0x17
        /*003a*/ 	.short	(.L_17 - .L_16)
.L_16:
        /*003c*/ 	.word	0x00000000
        /*0040*/ 	.short	0x0001
        /*0042*/ 	.short	0x0008
        /*0044*/ 	.byte	0x00, 0xf4, 0x21, 0x00


	//----- nvinfo : EIATTR_KPARAM_INFO
	.align		4
.L_17:
        /*0048*/ 	.byte	0x04, 0x17
        /*004a*/ 	.short	(.L_19 - .L_18)
.L_18:
        /*004c*/ 	.word	0x00000000
        /*0050*/ 	.short	0x0000
        /*0052*/ 	.short	0x0000
        /*0054*/ 	.byte	0x00, 0xf4, 0x21, 0x00


	//----- nvinfo : EIATTR_SPARSE_MMA_MASK
	.align		4
.L_19:
        /*0058*/ 	.byte	0x03, 0x50
        /*005a*/ 	.short	0x0000


	//----- nvinfo : EIATTR_MAXREG_COUNT
	.align		4
        /*005c*/ 	.byte	0x03, 0x1b
        /*005e*/ 	.short	0x00ff


	//----- nvinfo : EIATTR_EXIT_INSTR_OFFSETS
	.align		4
        /*0060*/ 	.byte	0x04, 0x1c
        /*0062*/ 	.short	(.L_21 - .L_20)


	//   ....[0]....
.L_20:
        /*0064*/ 	.word	0x00000660


	//   ....[1]....
        /*0068*/ 	.word	0x000006b0


	//----- nvinfo : EIATTR_REQNTID
	.align		4
.L_21:
        /*006c*/ 	.byte	0x04, 0x10
        /*006e*/ 	.short	(.L_23 - .L_22)
.L_22:
        /*0070*/ 	.word	0x00000080
        /*0074*/ 	.word	0x00000001
        /*0078*/ 	.word	0x00000001


	//----- nvinfo : EIATTR_CBANK_PARAM_SIZE
	.align		4
.L_23:
        /*007c*/ 	.byte	0x03, 0x19
        /*007e*/ 	.short	0x0020


	//----- nvinfo : EIATTR_PARAM_CBANK
	.align		4
        /*0080*/ 	.byte	0x04, 0x0a
        /*0082*/ 	.short	(.L_25 - .L_24)
	.align		4
.L_24:
        /*0084*/ 	.word	index@(.nv.constant0.triton_poi_fused_convolution_30)
        /*0088*/ 	.short	0x0210
        /*008a*/ 	.short	0x0020


	//----- nvinfo : EIATTR_SW_WAR
	.align		4
.L_25:
        /*008c*/ 	.byte	0x04, 0x36
        /*008e*/ 	.short	(.L_27 - .L_26)
.L_26:
        /*0090*/ 	.word	0x00000008
.L_27:


//--------------------- .nv.callgraph             --------------------------
	.section	.nv.callgraph,"",@"SHT_CUDA_CALLGRAPH"
	.align	4
	.sectionentsize	8
	.align		4
        /*0000*/ 	.word	0x00000000
	.align		4
        /*0004*/ 	.word	0xffffffff
	.align		4
        /*0008*/ 	.word	0x00000000
	.align		4
        /*000c*/ 	.word	0xfffffffe
	.align		4
        /*0010*/ 	.word	0x00000000
	.align		4
        /*0014*/ 	.word	0xfffffffd
	.align		4
        /*0018*/ 	.word	0x00000000
	.align		4
        /*001c*/ 	.word	0xfffffffc


//--------------------- .text.triton_poi_fused_convolution_30 --------------------------
	.section	.text.triton_poi_fused_convolution_30,"ax",@progbits
	.sectionflags	@"SHF_BARRIERS=1"
	.align	128
        .global         triton_poi_fused_convolution_30
        .type           triton_poi_fused_convolution_30,@function
        .size           triton_poi_fused_convolution_30,(.L_x_1 - triton_poi_fused_convolution_30)
        .other          triton_poi_fused_convolution_30,@"STO_CUDA_ENTRY STV_DEFAULT"
triton_poi_fused_convolution_30:
.text.triton_poi_fused_convolution_30:
[----:B------:R-:W0:Y:S01]  /*0000*/  LDC R1, c[0x0][0x28] ;  /* 0x00000a00ff017b82 */ /* 0x000e220000000800 */
[----:B------:R-:W1:Y:S07]  /*0010*/  S2R R2, SR_TID.X ;  /* 0x0000000000027919 */ /* 0x000e6e0000002100 */
[----:B------:R-:W2:Y:S01]  /*0020*/  LDC.64 R18, c[0x0][0x210] ;  /* 0x00008400ff127b82 */ /* 0x000ea20000000a00 */
[----:B------:R-:W-:Y:S02]  /*0030*/  CS2R R12, SRZ ;  /* 0x00000000000c7805 */ /* 0x000fe4000001ff00 */
[----:B------:R-:W-:Y:S01]  /*0040*/  CS2R R14, SRZ ;  /* 0x00000000000e7805 */ /* 0x000fe2000001ff00 */
[----:B------:R-:W3:Y:S01]  /*0050*/  S2R R4, SR_CTAID.Y ;  /* 0x0000000000047919 */ /* 0x000ee20000002600 */
[----:B------:R-:W-:Y:S01]  /*0060*/  ULDC.64 UR6, c[0x0][0x208] ;  /* 0x0000820000067ab9 */ /* 0x000fe20000000a00 */
[----:B------:R-:W4:Y:S01]  /*0070*/  S2R R0, SR_CTAID.X ;  /* 0x0000000000007919 */ /* 0x000f220000002500 */
[----:B-1----:R-:W-:-:S02]  /*0080*/  IMAD.SHL.U32 R16, R2, 0x4, RZ ;  /* 0x0000000402107824 */ /* 0x002fc400078e00ff */
[----:B---3--:R-:W-:-:S03]  /*0090*/  IMAD.SHL.U32 R3, R4, 0x400, RZ ;  /* 0x0000040004037824 */ /* 0x008fc600078e00ff */
[----:B------:R-:W-:Y:S02]  /*00a0*/  LOP3.LUT R16, R16, 0x1fc, RZ, 0xc0, !PT ;  /* 0x000001fc10107812 */ /* 0x000fe400078ec0ff */
[----:B------:R-:W-:Y:S02]  /*00b0*/  SHF.R.S32.HI R11, RZ, 0x15, R4 ;  /* 0x00000015ff0b7819 */ /* 0x000fe40000011404 */
[----:B------:R-:W-:Y:S01]  /*00c0*/  LOP3.LUT R6, R3, R16, RZ, 0xfc, !PT ;  /* 0x0000001003067212 */ /* 0x000fe200078efcff */
[----:B------:R-:W1:Y:S01]  /*00d0*/  LDC.64 R4, c[0x0][0x218] ;  /* 0x00008600ff047b82 */ /* 0x000e620000000a00 */
[----:B------:R-:W-:Y:S02]  /*00e0*/  SGXT R11, R11, 0x1 ;  /* 0x000000010b0b781a */ /* 0x000fe40000000200 */
[----:B------:R-:W-:Y:S02]  /*00f0*/  SHF.R.S32.HI R7, RZ, 0x1f, R6 ;  /* 0x0000001fff077819 */ /* 0x000fe40000011406 */
[----:B------:R-:W-:-:S02]  /*0100*/  LEA.HI R11, R11, R6, RZ, 0x8 ;  /* 0x000000060b0b7211 */ /* 0x000fc400078f40ff */
[----:B------:R-:W-:Y:S02]  /*0110*/  LEA.HI R7, R7, R6, RZ, 0x8 ;  /* 0x0000000607077211 */ /* 0x000fe400078f40ff */
[----:B------:R-:W-:Y:S02]  /*0120*/  LEA R11, R11, 0x20000, 0x8 ;  /* 0x000200000b0b7811 */ /* 0x000fe400078e40ff */
[C---:B------:R-:W-:Y:S01]  /*0130*/  LOP3.LUT R9, R7.reuse, 0xffffff00, RZ, 0xc0, !PT ;  /* 0xffffff0007097812 */ /* 0x040fe200078ec0ff */
[----:B------:R-:W-:Y:S01]  /*0140*/  IMAD.SHL.U32 R7, R7, 0x100, RZ ;  /* 0x0000010007077824 */ /* 0x000fe200078e00ff */
[----:B------:R-:W-:Y:S02]  /*0150*/  LOP3.LUT R11, R11, 0xffff0000, RZ, 0xc0, !PT ;  /* 0xffff00000b0b7812 */ /* 0x000fe400078ec0ff */
[----:B----4-:R-:W-:Y:S01]  /*0160*/  ISETP.GE.AND P0, PT, R0, 0x100, PT ;  /* 0x000001000000780c */ /* 0x010fe20003f06270 */
[----:B------:R-:W-:Y:S01]  /*0170*/  IMAD.IADD R9, R6, 0x1, -R9 ;  /* 0x0000000106097824 */ /* 0x000fe200078e0a09 */
[----:B------:R-:W-:-:S03]  /*0180*/  LOP3.LUT R7, R7, 0xffff0000, RZ, 0xc0, !PT ;  /* 0xffff000007077812 */ /* 0x000fc600078ec0ff */
[----:B------:R-:W-:-:S04]  /*0190*/  IMAD R6, R0, 0x100, R9 ;  /* 0x0000010000067824 */ /* 0x000fc800078e0209 */
[----:B------:R-:W-:Y:S01]  /*01a0*/  IMAD.IADD R11, R6, 0x1, R11 ;  /* 0x00000001060b7824 */ /* 0x000fe200078e020b */
[----:B------:R-:W-:Y:S01]  /*01b0*/  IADD3 R7, R6, R7, RZ ;  /* 0x0000000706077210 */ /* 0x000fe20007ffe0ff */
[----:B-1----:R-:W-:Y:S01]  /*01c0*/  IMAD.WIDE R8, R9, 0x4, R4 ;  /* 0x0000000409087825 */ /* 0x002fe200078e0204 */
[----:B------:R-:W-:-:S03]  /*01d0*/  CS2R R4, SRZ ;  /* 0x0000000000047805 */ /* 0x000fc6000001ff00 */
[----:B--2---:R-:W-:Y:S01]  /*01e0*/  IMAD.WIDE R20, R7, 0x4, R18 ;  /* 0x0000000407147825 */ /* 0x004fe200078e0212 */
[----:B------:R-:W-:-:S03]  /*01f0*/  CS2R R6, SRZ ;  /* 0x0000000000067805 */ /* 0x000fc6000001ff00 */
[----:B------:R-:W-:Y:S01]  /*0200*/  IMAD.WIDE R18, R11, 0x4, R18 ;  /* 0x000000040b127825 */ /* 0x000fe200078e0212 */
[----:B------:R-:W2:Y:S04]  /*0210*/  @!P0 LDG.E.EL.128 R12, desc[UR6][R20.64] ;  /* 0x00000006140c8981 */ /* 0x000ea8000c2e1d00 */
[----:B------:R-:W2:Y:S04]  /*0220*/  LDG.E.EL.128 R8, desc[UR6][R8.64] ;  /* 0x0000000608087981 */ /* 0x000ea8000c2e1d00 */
[----:B------:R-:W3:Y:S01]  /*0230*/  @!P0 LDG.E.EL.128 R4, desc[UR6][R18.64] ;  /* 0x0000000612048981 */ /* 0x000ee2000c2e1d00 */
[----:B------:R-:W1:Y:S01]  /*0240*/  S2UR UR5, SR_CgaCtaId ;  /* 0x00000000000579c3 */ /* 0x000e620000008800 */
[----:B------:R-:W-:Y:S01]  /*0250*/  UMOV UR4, 0x400 ;  /* 0x0000040000047882 */ /* 0x000fe20000000000 */
[----:B------:R-:W4:Y:S01]  /*0260*/  S2R R17, SR_TID.X ;  /* 0x0000000000117919 */ /* 0x000f220000002100 */
[----:B-1----:R-:W-:-:S06]  /*0270*/  UPRMT UR4, UR5, 0x654, UR4 ;  /* 0x0000065405047896 */ /* 0x002fcc0008000004 */
[----:B------:R-:W-:Y:S02]  /*0280*/  LEA R23, R16, UR4, 0x3 ;  /* 0x0000000410177c11 */ /* 0x000fe4000f8e18ff */
[----:B----4-:R-:W-:-:S04]  /*0290*/  LOP3.LUT R17, R17, 0x7f, RZ, 0xc0, !PT ;  /* 0x0000007f11117812 */ /* 0x010fc800078ec0ff */
[C---:B------:R-:W-:Y:S02]  /*02a0*/  LOP3.LUT R26, R17.reuse, 0x80, RZ, 0xfc, !PT ;  /* 0x00000080111a7812 */ /* 0x040fe400078efcff */
[----:B------:R-:W-:Y:S02]  /*02b0*/  LEA R25, R17, UR4, 0x3 ;  /* 0x0000000411197c11 */ /* 0x000fe4000f8e18ff */
[----:B------:R-:W-:Y:S01]  /*02c0*/  LEA R26, R26, UR4, 0x3 ;  /* 0x000000041a1a7c11 */ /* 0x000fe2000f8e18ff */
[C---:B--2---:R-:W-:Y:S01]  /*02d0*/  FADD R22, R8.reuse, R12 ;  /* 0x0000000c08167221 */ /* 0x044fe20000000000 */
[----:B------:R-:W-:Y:S01]  /*02e0*/  FADD R24, R9, R13 ;  /* 0x0000000d09187221 */ /* 0x000fe20000000000 */
[----:B------:R-:W-:Y:S01]  /*02f0*/  LOP3.LUT R13, R3, 0x7f, R2, 0xf8, !PT ;  /* 0x0000007f030d7812 */ /* 0x000fe200078ef802 */
[----:B---3--:R-:W-:Y:S01]  /*0300*/  FADD R12, R8, R4 ;  /* 0x00000004080c7221 */ /* 0x008fe20000000000 */
[C---:B------:R-:W-:Y:S01]  /*0310*/  FADD R8, R10.reuse, R14 ;  /* 0x0000000e0a087221 */ /* 0x040fe20000000000 */
[----:B------:R-:W-:Y:S01]  /*0320*/  FADD R18, R10, R6 ;  /* 0x000000060a127221 */ /* 0x000fe20000000000 */
[----:B------:R-:W-:Y:S01]  /*0330*/  FADD R10, R11, R15 ;  /* 0x0000000f0b0a7221 */ /* 0x000fe20000000000 */
[----:B------:R-:W-:Y:S01]  /*0340*/  STS [R23], R22 ;  /* 0x0000001617007388 */ /* 0x000fe20000000800 */
[----:B------:R-:W-:Y:S01]  /*0350*/  LOP3.LUT R14, R2, 0x7f, RZ, 0xc0, !PT ;  /* 0x0000007f020e7812 */ /* 0x000fe200078ec0ff */
[----:B------:R-:W-:Y:S01]  /*0360*/  FADD R16, R9, R5 ;  /* 0x0000000509107221 */ /* 0x000fe20000000000 */
[----:B------:R-:W-:Y:S01]  /*0370*/  FADD R20, R11, R7 ;  /* 0x000000070b147221 */ /* 0x000fe20000000000 */
[----:B------:R-:W-:Y:S01]  /*0380*/  STS [R23+0x8], R24 ;  /* 0x0000081817007388 */ /* 0x000fe20000000800 */
[C---:B------:R-:W-:Y:S01]  /*0390*/  LOP3.LUT R4, R14.reuse, 0x100, RZ, 0xfc, !PT ;  /* 0x000001000e047812 */ /* 0x040fe200078efcff */
[----:B------:R-:W-:Y:S01]  /*03a0*/  IMAD R13, R13, 0x100, R0 ;  /* 0x000001000d0d7824 */ /* 0x000fe200078e0200 */
[----:B------:R-:W-:Y:S01]  /*03b0*/  LOP3.LUT R6, R14, 0x180, RZ, 0xfc, !PT ;  /* 0x000001800e067812 */ /* 0x000fe200078efcff */
[----:B------:R-:W-:Y:S01]  /*03c0*/  STS [R23+0x10], R8 ;  /* 0x0000100817007388 */ /* 0x000fe20000000800 */
[----:B------:R-:W-:Y:S01]  /*03d0*/  LEA R9, R4, UR4, 0x3 ;  /* 0x0000000404097c11 */ /* 0x000fe2000f8e18ff */
[----:B------:R-:W-:Y:S01]  /*03e0*/  VIADD R27, R13, 0x28000 ;  /* 0x000280000d1b7836 */ /* 0x000fe20000000000 */
[----:B------:R-:W-:Y:S01]  /*03f0*/  LEA R6, R6, UR4, 0x3 ;  /* 0x0000000406067c11 */ /* 0x000fe2000f8e18ff */
[----:B------:R-:W-:Y:S01]  /*0400*/  STS [R23+0x18], R10 ;  /* 0x0000180a17007388 */ /* 0x000fe20000000800 */
[----:B------:R-:W1:Y:S01]  /*0410*/  LDC.64 R4, c[0x0][0x220] ;  /* 0x00008800ff047b82 */ /* 0x000e620000000a00 */
[----:B------:R-:W-:-:S07]  /*0420*/  LOP3.LUT R15, R3, 0x80, R14, 0xfe, !PT ;  /* 0x00000080030f7812 */ /* 0x000fce00078efe0e */
[----:B------:R-:W-:Y:S01]  /*0430*/  BAR.SYNC.DEFER_BLOCKING 0x0 ;  /* 0x0000000000007b1d */ /* 0x000fe20000010000 */
[----:B------:R-:W-:Y:S01]  /*0440*/  LOP3.LUT R21, R3, 0x100, R14, 0xfe, !PT ;  /* 0x0000010003157812 */ /* 0x000fe200078efe0e */
[----:B------:R-:W-:Y:S01]  /*0450*/  IMAD R15, R15, 0x100, R0 ;  /* 0x000001000f0f7824 */ /* 0x000fe200078e0200 */
[----:B------:R-:W-:Y:S02]  /*0460*/  IADD3 R29, R13, 0x30000, RZ ;  /* 0x000300000d1d7810 */ /* 0x000fe40007ffe0ff */
[----:B------:R-:W-:-:S03]  /*0470*/  LEA R21, R21, R0, 0x8 ;  /* 0x0000000015157211 */ /* 0x000fc600078e40ff */
[--C-:B-1----:R-:W-:Y:S01]  /*0480*/  IMAD.WIDE R28, R29, 0x4, R4.reuse ;  /* 0x000000041d1c7825 */ /* 0x102fe200078e0204 */
[----:B------:R-:W1:Y:S04]  /*0490*/  LDS R17, [R25] ;  /* 0x0000000019117984 */ /* 0x000e680000000800 */
[----:B------:R-:W2:Y:S04]  /*04a0*/  LDS R19, [R26] ;  /* 0x000000001a137984 */ /* 0x000ea80000000800 */
[----:B------:R-:W3:Y:S04]  /*04b0*/  LDS R8, [R9] ;  /* 0x0000000009087984 */ /* 0x000ee80000000800 */
[----:B------:R-:W4:Y:S01]  /*04c0*/  LDS R7, [R6] ;  /* 0x0000000006077984 */ /* 0x000f220000000800 */
[----:B------:R-:W-:Y:S06]  /*04d0*/  BAR.SYNC.DEFER_BLOCKING 0x0 ;  /* 0x0000000000007b1d */ /* 0x000fec0000010000 */
[----:B------:R-:W-:Y:S04]  /*04e0*/  STS [R23], R12 ;  /* 0x0000000c17007388 */ /* 0x000fe80000000800 */
[----:B------:R-:W-:Y:S04]  /*04f0*/  STS [R23+0x8], R16 ;  /* 0x0000081017007388 */ /* 0x000fe80000000800 */
[----:B------:R-:W-:Y:S04]  /*0500*/  STS [R23+0x10], R18 ;  /* 0x0000101217007388 */ /* 0x000fe80000000800 */
[----:B------:R5:W-:Y:S01]  /*0510*/  STS [R23+0x18], R20 ;  /* 0x0000181417007388 */ /* 0x000be20000000800 */
[----:B------:R-:W-:Y:S01]  /*0520*/  BAR.SYNC.DEFER_BLOCKING 0x0 ;  /* 0x0000000000007b1d */ /* 0x000fe20000010000 */
[----:B-----5:R-:W-:Y:S01]  /*0530*/  LOP3.LUT R23, R3, 0x180, R14, 0xfe, !PT ;  /* 0x0000018003177812 */ /* 0x020fe200078efe0e */
[----:B------:R-:W-:-:S04]  /*0540*/  IMAD.WIDE R2, R13, 0x4, R4 ;  /* 0x000000040d027825 */ /* 0x000fc800078e0204 */
[----:B------:R-:W-:Y:S02]  /*0550*/  IMAD R23, R23, 0x100, R0 ;  /* 0x0000010017177824 */ /* 0x000fe400078e0200 */
[----:B------:R-:W-:-:S04]  /*0560*/  IMAD.WIDE R14, R15, 0x4, R4 ;  /* 0x000000040f0e7825 */ /* 0x000fc800078e0204 */
[----:B------:R-:W-:-:S04]  /*0570*/  IMAD.WIDE R20, R21, 0x4, R4 ;  /* 0x0000000415147825 */ /* 0x000fc800078e0204 */
[----:B------:R-:W-:Y:S01]  /*0580*/  IMAD.WIDE R22, R23, 0x4, R4 ;  /* 0x0000000417167825 */ /* 0x000fe200078e0204 */
[----:B------:R5:W4:Y:S04]  /*0590*/  LDS R11, [R25] ;  /* 0x00000000190b7984 */ /* 0x000b280000000800 */
[----:B------:R2:W4:Y:S04]  /*05a0*/  LDS R10, [R26] ;  /* 0x000000001a0a7984 */ /* 0x0005280000000800 */
[----:B------:R-:W4:Y:S01]  /*05b0*/  LDS R9, [R9] ;  /* 0x0000000009097984 */ /* 0x000f220000000800 */
[----:B-----5:R-:W-:-:S03]  /*05c0*/  VIADD R25, R13, 0x20000 ;  /* 0x000200000d197836 */ /* 0x020fc60000000000 */
[----:B-1----:R1:W-:Y:S01]  /*05d0*/  @!P0 STG.E desc[UR6][R2.64], R17 ;  /* 0x0000001102008986 */ /* 0x0023e2000c101906 */
[----:B------:R-:W-:-:S03]  /*05e0*/  IMAD.WIDE R24, R25, 0x4, R4 ;  /* 0x0000000419187825 */ /* 0x000fc600078e0204 */
[----:B--2---:R1:W-:Y:S01]  /*05f0*/  @!P0 STG.E desc[UR6][R14.64], R19 ;  /* 0x000000130e008986 */ /* 0x0043e2000c101906 */
[----:B------:R-:W-:-:S03]  /*0600*/  IMAD.WIDE R26, R27, 0x4, R4 ;  /* 0x000000041b1a7825 */ /* 0x000fc600078e0204 */
[----:B---3--:R1:W-:Y:S04]  /*0610*/  @!P0 STG.E desc[UR6][R20.64], R8 ;  /* 0x0000000814008986 */ /* 0x0083e8000c101906 */
[----:B----4-:R1:W-:Y:S04]  /*0620*/  @!P0 STG.E desc[UR6][R22.64], R7 ;  /* 0x0000000716008986 */ /* 0x0103e8000c101906 */
[----:B0-----:R1:W-:Y:S04]  /*0630*/  @!P0 STG.E desc[UR6][R24.64], R11 ;  /* 0x0000000b18008986 */ /* 0x0013e8000c101906 */
[----:B------:R1:W-:Y:S04]  /*0640*/  @!P0 STG.E desc[UR6][R26.64], R10 ;  /* 0x0000000a1a008986 */ /* 0x0003e8000c101906 */
[----:B------:R1:W-:Y:S01]  /*0650*/  @!P0 STG.E desc[UR6][R28.64], R9 ;  /* 0x000000091c008986 */ /* 0x0003e2000c101906 */
[----:B------:R-:W-:Y:S05]  /*0660*/  @P0 EXIT ;  /* 0x000000000000094d */ /* 0x000fea0003800000 */
[----:B-1----:R-:W0:Y:S01]  /*0670*/  LDS R3, [R6] ;  /* 0x0000000006037984 */ /* 0x002e220000000800 */
[----:B------:R-:W-:-:S04]  /*0680*/  VIADD R13, R13, 0x38000 ;  /* 0x000380000d0d7836 */ /* 0x000fc80000000000 */
[----:B------:R-:W-:-:S05]  /*0690*/  IMAD.WIDE R4, R13, 0x4, R4 ;  /* 0x000000040d047825 */ /* 0x000fca00078e0204 */
[----:B0-----:R-:W-:Y:S01]  /*06a0*/  STG.E desc[UR6][R4.64], R3 ;  /* 0x0000000304007986 */ /* 0x001fe2000c101906 */
[----:B------:R-:W-:Y:S05]  /*06b0*/  EXIT ;  /* 0x000000000000794d */ /* 0x000fea0003800000 */
.L_x_0:
[----:B------:R-:W-:-:S00]  /*06c0*/  BRA `(.L_x_0) ;  /* 0xfffffffc00fc7947 */ /* 0x000fc0000383ffff */
[----:B------:R-:W-:-:S00]  /*06d0*/  NOP ;  /* 0x0000000000007918 */ /* 0x000fc00000000000 */
        /* <DEDUP_REMOVED lines=10> */
.L_x_1:


//--------------------- .nv.shared.triton_poi_fused_convolution_30 --------------------------
	.section	.nv.shared.triton_poi_fused_convolution_30,"aw",@nobits
	.sectionflags	@""
	.align	16
	.zero		1024


//--------------------- .nv.constant0.triton_poi_fused_convolution_30 --------------------------
	.section	.nv.constant0.triton_poi_fused_convolution_30,"a",@progbits
	.sectionflags	@""
	.align	4
.nv.constant0.triton_poi_fused_convolution_30:
	.zero		560
